	.headerflags	@"EF_CUDA_TEXMODE_UNIFIED EF_CUDA_64BIT_ADDRESS EF_CUDA_ACCELERATORS EF_CUDA_SM90 EF_CUDA_VIRTUAL_SM(EF_CUDA_SM90)"
	.elftype	@"ET_EXEC"


//--------------------- .nv.info                  --------------------------
	.section	.nv.info,"",@"SHT_CUDA_INFO"
	.align	4


	//----- nvinfo : EIATTR_REGCOUNT
	.align		4
        /*0000*/ 	.byte	0x04, 0x2f
        /*0002*/ 	.short	(.L_2 - .L_1)
	.align		4
.L_1:
        /*0004*/ 	.word	index@(triton_red_fused_avg_pool2d_native_group_norm_17)
        /*0008*/ 	.word	0x0000002f


	//----- nvinfo : EIATTR_MIN_STACK_SIZE
	.align		4
.L_2:
        /*000c*/ 	.byte	0x04, 0x12
        /*000e*/ 	.short	(.L_4 - .L_3)
	.align		4
.L_3:
        /*0010*/ 	.word	index@(triton_red_fused_avg_pool2d_native_group_norm_17)
        /*0014*/ 	.word	0x00000000


	//----- nvinfo : EIATTR_FRAME_SIZE
	.align		4
.L_4:
        /*0018*/ 	.byte	0x04, 0x11
        /*001a*/ 	.short	(.L_6 - .L_5)
	.align		4
.L_5:
        /*001c*/ 	.word	index@(triton_red_fused_avg_pool2d_native_group_norm_17)
        /*0020*/ 	.word	0x00000000


	//----- nvinfo : EIATTR_MIN_STACK_SIZE
	.align		4
.L_6:
        /*0024*/ 	.byte	0x04, 0x12
        /*0026*/ 	.short	(.L_8 - .L_7)
	.align		4
.L_7:
        /*0028*/ 	.word	index@(triton_red_fused_avg_pool2d_native_group_norm_17)
        /*002c*/ 	.word	0x00000000
.L_8:


//--------------------- .nv.info.triton_red_fused_avg_pool2d_native_group_norm_17 --------------------------
	.section	.nv.info.triton_red_fused_avg_pool2d_native_group_norm_17,"",@"SHT_CUDA_INFO"
	.sectionflags	@""
	.align	4


	//----- nvinfo : EIATTR_CUDA_API_VERSION
	.align		4
        /*0000*/ 	.byte	0x04, 0x37
        /*0002*/ 	.short	(.L_10 - .L_9)
.L_9:
        /*0004*/ 	.word	0x0000007c


	//----- nvinfo : EIATTR_KPARAM_INFO
	.align		4
.L_10:
        /*0008*/ 	.byte	0x04, 0x17
        /*000a*/ 	.short	(.L_12 - .L_11)
.L_11:
        /*000c*/ 	.word	0x00000000
        /*0010*/ 	.short	0x0006
        /*0012*/ 	.short	0x002c
        /*0014*/ 	.byte	0x00, 0xf0, 0x11, 0x00


	//----- nvinfo : EIATTR_KPARAM_INFO
	.align		4
.L_12:
        /*0018*/ 	.byte	0x04, 0x17
        /*001a*/ 	.short	(.L_14 - .L_13)
.L_13:
        /*001c*/ 	.word	0x00000000
        /*0020*/ 	.short	0x0005
        /*0022*/ 	.short	0x0028
        /*0024*/ 	.byte	0x00, 0xf0, 0x11, 0x00


	//----- nvinfo : EIATTR_KPARAM_INFO
	.align		4
.L_14:
        /*0028*/ 	.byte	0x04, 0x17
        /*002a*/ 	.short	(.L_16 - .L_15)
.L_15:
        /*002c*/ 	.word	0x00000000
        /*0030*/ 	.short	0x0004
        /*0032*/ 	.short	0x0020
        /*0034*/ 	.byte	0x00, 0xf4, 0x21, 0x00


	//----- nvinfo : EIATTR_KPARAM_INFO
	.align		4
.L_16:
        /*0038*/ 	.byte	0x04, 0x17
        /*003a*/ 	.short	(.L_18 - .L_17)
.L_17:
        /*003c*/ 	.word	0x00000000
        /*0040*/ 	.short	0x0003
        /*0042*/ 	.short	0x0018
        /*0044*/ 	.byte	0x00, 0xf4, 0x21, 0x00


	//----- nvinfo : EIATTR_KPARAM_INFO
	.align		4
.L_18:
        /*0048*/ 	.byte	0x04, 0x17
        /*004a*/ 	.short	(.L_20 - .L_19)
.L_19:
        /*004c*/ 	.word	0x00000000
        /*0050*/ 	.short	0x0002
        /*0052*/ 	.short	0x0010
        /*0054*/ 	.byte	0x00, 0xf4, 0x21, 0x00


	//----- nvinfo : EIATTR_KPARAM_INFO
	.align		4
.L_20:
        /*0058*/ 	.byte	0x04, 0x17
        /*005a*/ 	.short	(.L_22 - .L_21)
.L_21:
        /*005c*/ 	.word	0x00000000
        /*0060*/ 	.short	0x0001
        /*0062*/ 	.short	0x0008
        /*0064*/ 	.byte	0x00, 0xf4, 0x21, 0x00


	//----- nvinfo : EIATTR_KPARAM_INFO
	.align		4
.L_22:
        /*0068*/ 	.byte	0x04, 0x17
        /*006a*/ 	.short	(.L_24 - .L_23)
.L_23:
        /*006c*/ 	.word	0x00000000
        /*0070*/ 	.short	0x0000
        /*0072*/ 	.short	0x0000
        /*0074*/ 	.byte	0x00, 0xf4, 0x21, 0x00


	//----- nvinfo : EIATTR_SPARSE_MMA_MASK
	.align		4
.L_24:
        /*0078*/ 	.byte	0x03, 0x50
        /*007a*/ 	.short	0x0000


	//----- nvinfo : EIATTR_MAXREG_COUNT
	.align		4
        /*007c*/ 	.byte	0x03, 0x1b
        /*007e*/ 	.short	0x0080


	//----- nvinfo : EIATTR_COOP_GROUP_MASK_REGIDS
	.align		4
        /*0080*/ 	.byte	0x04, 0x29
        /*0082*/ 	.short	(.L_26 - .L_25)


	//   ....[0]....
.L_25:
        /*0084*/ 	.word	0xffffffff


	//   ....[1]....
        /*0088*/ 	.word	0xffffffff


	//   ....[2]....
        /*008c*/ 	.word	0xffffffff


	//   ....[3]....
        /*0090*/ 	.word	0xffffffff


	//   ....[4]....
        /*0094*/ 	.word	0xffffffff


	//   ....[5]....
        /*0098*/ 	.word	0xffffffff


	//   ....[6]....
        /*009c*/ 	.word	0xffffffff


	//   ....[7]....
        /*00a0*/ 	.word	0xffffffff


	//   ....[8]....
        /*00a4*/ 	.word	0xffffffff


	//   ....[9]....
        /*00a8*/ 	.word	0xffffffff


	//   ....[10]....
        /*00ac*/ 	.word	0xffffffff


	//   ....[11]....
        /*00b0*/ 	.word	0xffffffff


	//   ....[12]....
        /*00b4*/ 	.word	0xffffffff


	//   ....[13]....
        /*00b8*/ 	.word	0xffffffff


	//   ....[14]....
        /*00bc*/ 	.word	0xffffffff


	//   ....[15]....
        /*00c0*/ 	.word	0xffffffff


	//   ....[16]....
        /*00c4*/ 	.word	0xffffffff


	//   ....[17]....
        /*00c8*/ 	.word	0xffffffff


	//----- nvinfo : EIATTR_COOP_GROUP_INSTR_OFFSETS
	.align		4
.L_26:
        /*00cc*/ 	.byte	0x04, 0x28
        /*00ce*/ 	.short	(.L_28 - .L_27)


	//   ....[0]....
.L_27:
        /*00d0*/ 	.word	0x00000da0


	//   ....[1]....
        /*00d4*/ 	.word	0x00001010


	//   ....[2]....
        /*00d8*/ 	.word	0x00001090


	//   ....[3]....
        /*00dc*/ 	.word	0x00001150


	//   ....[4]....
        /*00e0*/ 	.word	0x00001330


	//   ....[5]....
        /*00e4*/ 	.word	0x000013e0


	//   ....[6]....
        /*00e8*/ 	.word	0x00001590


	//   ....[7]....
        /*00ec*/ 	.word	0x000015e0


	//   ....[8]....
        /*00f0*/ 	.word	0x00001600


	//   ....[9]....
        /*00f4*/ 	.word	0x00001630


	//   ....[10]....
        /*00f8*/ 	.word	0x000016d0


	//   ....[11]....
        /*00fc*/ 	.word	0x00001750


	//   ....[12]....
        /*0100*/ 	.word	0x00001780


	//   ....[13]....
        /*0104*/ 	.word	0x00001840


	//   ....[14]....
        /*0108*/ 	.word	0x000018a0


	//   ....[15]....
        /*010c*/ 	.word	0x000018e0


	//   ....[16]....
        /*0110*/ 	.word	0x000019d0


	//   ....[17]....
        /*0114*/ 	.word	0x00001a00


	//----- nvinfo : EIATTR_EXIT_INSTR_OFFSETS
	.align		4
.L_28:
        /*0118*/ 	.byte	0x04, 0x1c
        /*011a*/ 	.short	(.L_30 - .L_29)


	//   ....[0]....
.L_29:
        /*011c*/ 	.word	0x00001c20


	//   ....[1]....
        /*0120*/ 	.word	0x00001c60


	//----- nvinfo : EIATTR_REQNTID
	.align		4
.L_30:
        /*0124*/ 	.byte	0x04, 0x10
        /*0126*/ 	.short	(.L_32 - .L_31)
.L_31:
        /*0128*/ 	.word	0x00000200
        /*012c*/ 	.word	0x00000001
        /*0130*/ 	.word	0x00000001


	//----- nvinfo : EIATTR_CBANK_PARAM_SIZE
	.align		4
.L_32:
        /*0134*/ 	.byte	0x03, 0x19
        /*0136*/ 	.short	0x0030


	//----- nvinfo : EIATTR_PARAM_CBANK
	.align		4
        /*0138*/ 	.byte	0x04, 0x0a
        /*013a*/ 	.short	(.L_34 - .L_33)
	.align		4
.L_33:
        /*013c*/ 	.word	index@(.nv.constant0.triton_red_fused_avg_pool2d_native_group_norm_17)
        /*0140*/ 	.short	0x0210
        /*0142*/ 	.short	0x0030


	//----- nvinfo : EIATTR_SW_WAR
	.align		4
.L_34:
        /*0144*/ 	.byte	0x04, 0x36
        /*0146*/ 	.short	(.L_36 - .L_35)
.L_35:
        /*0148*/ 	.word	0x00000008
.L_36:


//--------------------- .nv.callgraph             --------------------------
	.section	.nv.callgraph,"",@"SHT_CUDA_CALLGRAPH"
	.align	4
	.sectionentsize	8
	.align		4
        /*0000*/ 	.word	0x00000000
	.align		4
        /*0004*/ 	.word	0xffffffff
	.align		4
        /*0008*/ 	.word	0x00000000
	.align		4
        /*000c*/ 	.word	0xfffffffe
	.align		4
        /*0010*/ 	.word	0x00000000
	.align		4
        /*0014*/ 	.word	0xfffffffd
	.align		4
        /*0018*/ 	.word	0x00000000
	.align		4
        /*001c*/ 	.word	0xfffffffc


//--------------------- .nv.constant4             --------------------------
	.section	.nv.constant4,"a",@progbits
	.align	8
	.align		8
.nv.constant4:
        /*0000*/ 	.dword	_$_str


//--------------------- .text.triton_red_fused_avg_pool2d_native_group_norm_17 --------------------------
	.section	.text.triton_red_fused_avg_pool2d_native_group_norm_17,"ax",@progbits
	.sectionflags	@"SHF_BARRIERS=1"
	.align	128
        .global         triton_red_fused_avg_pool2d_native_group_norm_17
        .type           triton_red_fused_avg_pool2d_native_group_norm_17,@function
        .size           triton_red_fused_avg_pool2d_native_group_norm_17,(.L_x_1 - triton_red_fused_avg_pool2d_native_group_norm_17)
        .other          triton_red_fused_avg_pool2d_native_group_norm_17,@"STO_CUDA_ENTRY STV_DEFAULT"
triton_red_fused_avg_pool2d_native_group_norm_17:
.text.triton_red_fused_avg_pool2d_native_group_norm_17:
[----:B------:R-:W0:Y:S01]  /*0000*/  LDC R1, c[0x0][0x28] ;  /* 0x00000a00ff017b82 */ /* 0x000e220000000800 */
[----:B------:R-:W1:Y:S07]  /*0010*/  S2R R8, SR_CTAID.X ;  /* 0x0000000000087919 */ /* 0x000e6e0000002500 */
[----:B------:R-:W2:Y:S01]  /*0020*/  LDC.64 R12, c[0x0][0x210] ;  /* 0x00008400ff0c7b82 */ /* 0x000ea20000000a00 */
[----:B------:R-:W-:Y:S02]  /*0030*/  CS2R R26, SRZ ;  /* 0x00000000001a7805 */ /* 0x000fe4000001ff00 */
[----:B------:R-:W-:Y:S01]  /*0040*/  CS2R R32, SRZ ;  /* 0x0000000000207805 */ /* 0x000fe2000001ff00 */
[----:B------:R-:W3:Y:S01]  /*0050*/  S2R R3, SR_TID.X ;  /* 0x0000000000037919 */ /* 0x000ee20000002100 */
[----:B------:R-:W-:Y:S01]  /*0060*/  ULDC.64 UR4, c[0x0][0x210] ;  /* 0x0000840000047ab9 */ /* 0x000fe20000000a00 */
[----:B------:R-:W-:Y:S01]  /*0070*/  ULDC.64 UR6, c[0x0][0x208] ;  /* 0x0000820000067ab9 */ /* 0x000fe20000000a00 */
[----:B------:R-:W-:Y:S01]  /*0080*/  CS2R R38, SRZ ;  /* 0x0000000000267805 */ /* 0x000fe2000001ff00 */
[----:B------:R-:W-:Y:S01]  /*0090*/  HFMA2.MMA R40, -RZ, RZ, 0, 0 ;  /* 0x00000000ff287435 */ /* 0x000fe200000001ff */
[----:B-1----:R-:W-:Y:S01]  /*00a0*/  IMAD.SHL.U32 R8, R8, 0x8, RZ ;  /* 0x0000000808087824 */ /* 0x002fe200078e00ff */
[----:B---3--:R-:W-:-:S02]  /*00b0*/  SHF.R.U32.HI R0, RZ, 0x2, R3 ;  /* 0x00000002ff007819 */ /* 0x008fc40000011603 */
[----:B------:R-:W-:Y:S02]  /*00c0*/  SHF.R.U32.HI R7, RZ, 0x1, R3 ;  /* 0x00000001ff077819 */ /* 0x000fe40000011603 */
[----:B------:R-:W-:Y:S02]  /*00d0*/  LOP3.LUT R0, R0, 0xe, RZ, 0xc0, !PT ;  /* 0x0000000e00007812 */ /* 0x000fe400078ec0ff */
[----:B------:R-:W-:Y:S02]  /*00e0*/  LOP3.LUT R2, R8, 0x7, R3, 0xf8, !PT ;  /* 0x0000000708027812 */ /* 0x000fe400078ef803 */
[----:B------:R-:W-:Y:S02]  /*00f0*/  LOP3.LUT R0, R0, 0xe0, R7, 0xf8, !PT ;  /* 0x000000e000007812 */ /* 0x000fe400078ef807 */
[C---:B------:R-:W-:Y:S01]  /*0100*/  ISETP.GE.AND P0, PT, R2.reuse, 0x80, PT ;  /* 0x000000800200780c */ /* 0x040fe20003f06270 */
[----:B------:R-:W-:-:S05]  /*0110*/  IMAD.SHL.U32 R7, R2, 0x800, RZ ;  /* 0x0000080002077824 */ /* 0x000fca00078e00ff */
[----:B------:R-:W-:Y:S02]  /*0120*/  LOP3.LUT R9, R7, R0, RZ, 0xfc, !PT ;  /* 0x0000000007097212 */ /* 0x000fe400078efcff */
[----:B------:R-:W-:Y:S02]  /*0130*/  SHF.R.S32.HI R0, RZ, 0x1f, R7 ;  /* 0x0000001fff007819 */ /* 0x000fe40000011407 */
[C---:B------:R-:W-:Y:S01]  /*0140*/  LEA R10, P1, R9.reuse, UR4, 0x2 ;  /* 0x00000004090a7c11 */ /* 0x040fe2000f8210ff */
[C---:B--2---:R-:W-:Y:S01]  /*0150*/  IMAD.WIDE R12, R9.reuse, 0x4, R12 ;  /* 0x00000004090c7825 */ /* 0x044fe200078e020c */
[----:B------:R-:W-:Y:S02]  /*0160*/  CS2R R28, SRZ ;  /* 0x00000000001c7805 */ /* 0x000fe4000001ff00 */
[----:B------:R-:W-:Y:S02]  /*0170*/  CS2R R34, SRZ ;  /* 0x0000000000227805 */ /* 0x000fe4000001ff00 */
[----:B------:R-:W2:Y:S01]  /*0180*/  @!P0 LDG.E.EL R27, desc[UR6][R12.64] ;  /* 0x000000060c1b8981 */ /* 0x000ea2000c2e1900 */
[----:B------:R-:W-:-:S03]  /*0190*/  LEA.HI.X R11, R9, UR5, R0, 0x2, P1 ;  /* 0x00000005090b7c11 */ /* 0x000fc600088f1400 */
[----:B------:R-:W3:Y:S01]  /*01a0*/  @!P0 LDG.E.EL R33, desc[UR6][R12.64+0x4] ;  /* 0x000004060c218981 */ /* 0x000ee2000c2e1900 */
[----:B------:R-:W-:-:S03]  /*01b0*/  CS2R R30, SRZ ;  /* 0x00000000001e7805 */ /* 0x000fc6000001ff00 */
[----:B------:R-:W4:Y:S01]  /*01c0*/  @!P0 LDG.E.EL R39, desc[UR6][R12.64+0x40] ;  /* 0x000040060c278981 */ /* 0x000f22000c2e1900 */
[----:B------:R-:W-:-:S03]  /*01d0*/  CS2R R36, SRZ ;  /* 0x0000000000247805 */ /* 0x000fc6000001ff00 */
[----:B------:R1:W5:Y:S04]  /*01e0*/  @!P0 LDG.E.EL R40, desc[UR6][R12.64+0x44] ;  /* 0x000044060c288981 */ /* 0x000368000c2e1900 */
[----:B------:R-:W5:Y:S04]  /*01f0*/  @!P0 LDG.E.EL R28, desc[UR6][R10.64+0x400] ;  /* 0x000400060a1c8981 */ /* 0x000f68000c2e1900 */
[----:B------:R-:W5:Y:S04]  /*0200*/  @!P0 LDG.E.EL R34, desc[UR6][R10.64+0x404] ;  /* 0x000404060a228981 */ /* 0x000f68000c2e1900 */
[----:B------:R-:W5:Y:S04]  /*0210*/  @!P0 LDG.E.EL R29, desc[UR6][R10.64+0x800] ;  /* 0x000800060a1d8981 */ /* 0x000f68000c2e1900 */
[----:B------:R-:W5:Y:S04]  /*0220*/  @!P0 LDG.E.EL R30, desc[UR6][R10.64+0xc00] ;  /* 0x000c00060a1e8981 */ /* 0x000f68000c2e1900 */
[----:B------:R-:W5:Y:S01]  /*0230*/  @!P0 LDG.E.EL R36, desc[UR6][R10.64+0xc04] ;  /* 0x000c04060a248981 */ /* 0x000f62000c2e1900 */
[----:B------:R-:W-:-:S02]  /*0240*/  CS2R R22, SRZ ;  /* 0x0000000000167805 */ /* 0x000fc4000001ff00 */
[----:B------:R-:W-:Y:S01]  /*0250*/  CS2R R24, SRZ ;  /* 0x0000000000187805 */ /* 0x000fe2000001ff00 */
[----:B------:R-:W5:Y:S04]  /*0260*/  @!P0 LDG.E.EL R35, desc[UR6][R10.64+0x804] ;  /* 0x000804060a238981 */ /* 0x000f68000c2e1900 */
[----:B------:R-:W5:Y:S04]  /*0270*/  @!P0 LDG.E.EL R31, desc[UR6][R10.64+0x1000] ;  /* 0x001000060a1f8981 */ /* 0x000f68000c2e1900 */
[----:B------:R-:W5:Y:S04]  /*0280*/  @!P0 LDG.E.EL R32, desc[UR6][R10.64+0x1400] ;  /* 0x001400060a208981 */ /* 0x000f68000c2e1900 */
[----:B------:R-:W5:Y:S04]  /*0290*/  @!P0 LDG.E.EL R37, desc[UR6][R10.64+0x1004] ;  /* 0x001004060a258981 */ /* 0x000f68000c2e1900 */
[----:B------:R-:W5:Y:S04]  /*02a0*/  @!P0 LDG.E.EL R38, desc[UR6][R10.64+0x1404] ;  /* 0x001404060a268981 */ /* 0x000f68000c2e1900 */
[----:B------:R-:W5:Y:S04]  /*02b0*/  @!P0 LDG.E.EL R23, desc[UR6][R10.64+0x1c00] ;  /* 0x001c00060a178981 */ /* 0x000f68000c2e1900 */
[----:B------:R-:W5:Y:S01]  /*02c0*/  @!P0 LDG.E.EL R25, desc[UR6][R10.64+0x1c04] ;  /* 0x001c04060a198981 */ /* 0x000f62000c2e1900 */
[----:B------:R-:W-:-:S03]  /*02d0*/  CS2R R20, SRZ ;  /* 0x0000000000147805 */ /* 0x000fc6000001ff00 */
        /* <DEDUP_REMOVED lines=8> */
[----:B------:R-:W5:Y:S01]  /*0360*/  @!P0 LDG.E.EL R18, desc[UR6][R10.64+0x1040] ;  /* 0x001040060a128981 */ /* 0x000f62000c2e1900 */
[----:B------:R-:W-:-:S03]  /*0370*/  IMAD.MOV.U32 R0, RZ, RZ, RZ ;  /* 0x000000ffff007224 */ /* 0x000fc600078e00ff */
[----:B------:R-:W5:Y:S04]  /*0380*/  @!P0 LDG.E.EL R19, desc[UR6][R10.64+0x844] ;  /* 0x000844060a138981 */ /* 0x000f68000c2e1900 */
[----:B------:R-:W5:Y:S04]  /*0390*/  @!P0 LDG.E.EL R16, desc[UR6][R10.64+0xc44] ;  /* 0x000c44060a108981 */ /* 0x000f68000c2e1900 */
[----:B------:R-:W5:Y:S01]  /*03a0*/  @!P0 LDG.E.EL R0, desc[UR6][R10.64+0x1440] ;  /* 0x001440060a008981 */ /* 0x000f62000c2e1900 */
[----:B------:R-:W-:-:S06]  /*03b0*/  CS2R R14, SRZ ;  /* 0x00000000000e7805 */ /* 0x000fcc000001ff00 */
[----:B------:R-:W5:Y:S01]  /*03c0*/  @!P0 LDG.E.EL R15, desc[UR6][R10.64+0x1840] ;  /* 0x001840060a0f8981 */ /* 0x000f62000c2e1900 */
[----:B-1----:R-:W-:Y:S01]  /*03d0*/  CS2R R12, SRZ ;  /* 0x00000000000c7805 */ /* 0x002fe2000001ff00 */
[----:B------:R-:W-:Y:S02]  /*03e0*/  IMAD.MOV.U32 R7, RZ, RZ, RZ ;  /* 0x000000ffff077224 */ /* 0x000fe400078e00ff */
[----:B------:R-:W5:Y:S04]  /*03f0*/  @!P0 LDG.E.EL R14, desc[UR6][R10.64+0x1444] ;  /* 0x001444060a0e8981 */ /* 0x000f68000c2e1900 */
[----:B------:R-:W5:Y:S04]  /*0400*/  @!P0 LDG.E.EL R13, desc[UR6][R10.64+0x1044] ;  /* 0x001044060a0d8981 */ /* 0x000f68000c2e1900 */
[----:B------:R-:W5:Y:S01]  /*0410*/  @!P0 LDG.E.EL R12, desc[UR6][R10.64+0x1c40] ;  /* 0x001c40060a0c8981 */ /* 0x000f62000c2e1900 */
[----:B------:R-:W-:-:S03]  /*0420*/  MOV R9, RZ ;  /* 0x000000ff00097202 */ /* 0x000fc60000000f00 */
[----:B------:R-:W5:Y:S04]  /*0430*/  @!P0 LDG.E.EL R7, desc[UR6][R10.64+0x1844] ;  /* 0x001844060a078981 */ /* 0x000f68000c2e1900 */
[----:B------:R1:W5:Y:S01]  /*0440*/  @!P0 LDG.E.EL R9, desc[UR6][R10.64+0x1c44] ;  /* 0x001c44060a098981 */ /* 0x000362000c2e1900 */
[----:B------:R-:W-:Y:S02]  /*0450*/  ISETP.LT.AND P5, PT, R2, 0x80, PT ;  /* 0x000000800200780c */ /* 0x000fe40003fa1270 */
[----:B--2---:R-:W-:Y:S02]  /*0460*/  SEL R27, R27, RZ, !P0 ;  /* 0x000000ff1b1b7207 */ /* 0x004fe40004000000 */
[----:B---3--:R-:W-:Y:S02]  /*0470*/  SEL R42, R33, RZ, !P0 ;  /* 0x000000ff212a7207 */ /* 0x008fe40004000000 */
[----:B----4-:R-:W-:-:S03]  /*0480*/  SEL R44, R39, RZ, !P0 ;  /* 0x000000ff272c7207 */ /* 0x010fc60004000000 */
[----:B------:R-:W-:Y:S01]  /*0490*/  FADD R27, R27, R42 ;  /* 0x0000002a1b1b7221 */ /* 0x000fe20000000000 */
[----:B-----5:R-:W-:-:S03]  /*04a0*/  SEL R42, R40, RZ, !P0 ;  /* 0x000000ff282a7207 */ /* 0x020fc60004000000 */
[----:B------:R-:W-:Y:S01]  /*04b0*/  FADD R27, R44, R27 ;  /* 0x0000001b2c1b7221 */ /* 0x000fe20000000000 */
[----:B------:R-:W-:Y:S02]  /*04c0*/  SEL R28, R28, RZ, !P0 ;  /* 0x000000ff1c1c7207 */ /* 0x000fe40004000000 */
[----:B01----:R-:W-:Y:S02]  /*04d0*/  SEL R11, R34, RZ, !P0 ;  /* 0x000000ff220b7207 */ /* 0x003fe40004000000 */
[----:B------:R-:W-:Y:S01]  /*04e0*/  SEL R40, R29, RZ, !P0 ;  /* 0x000000ff1d287207 */ /* 0x000fe20004000000 */
[----:B------:R-:W-:Y:S02]  /*04f0*/  FADD R29, R42, R27 ;  /* 0x0000001b2a1d7221 */ /* 0x000fe40000000000 */
[----:B------:R-:W-:Y:S01]  /*0500*/  FADD R28, R28, R11 ;  /* 0x0000000b1c1c7221 */ /* 0x000fe20000000000 */
[----:B------:R-:W-:Y:S02]  /*0510*/  FSEL R11, RZ, 2, P0 ;  /* 0x40000000ff0b7808 */ /* 0x000fe40000000000 */
[----:B------:R-:W-:-:S02]  /*0520*/  SEL R30, R30, RZ, !P0 ;  /* 0x000000ff1e1e7207 */ /* 0x000fc40004000000 */
[----:B------:R-:W-:Y:S02]  /*0530*/  FSEL R27, RZ, 3, P0 ;  /* 0x40400000ff1b7808 */ /* 0x000fe40000000000 */
[----:B------:R-:W-:Y:S01]  /*0540*/  SEL R33, R36, RZ, !P0 ;  /* 0x000000ff24217207 */ /* 0x000fe20004000000 */
[----:B------:R-:W-:Y:S01]  /*0550*/  FMUL R10, R11, 16777216 ;  /* 0x4b8000000b0a7820 */ /* 0x000fe20000400000 */
[----:B------:R-:W-:-:S03]  /*0560*/  SEL R35, R35, RZ, !P0 ;  /* 0x000000ff23237207 */ /* 0x000fc60004000000 */
[----:B------:R-:W-:Y:S01]  /*0570*/  FADD R33, R30, R33 ;  /* 0x000000211e217221 */ /* 0x000fe20000000000 */
[----:B------:R-:W-:Y:S01]  /*0580*/  FMUL R30, R27, 16777216 ;  /* 0x4b8000001b1e7820 */ /* 0x000fe20000400000 */
[----:B------:R-:W-:Y:S02]  /*0590*/  FSETP.GEU.AND P1, PT, R11, 1.175494350822287508e-38, PT ;  /* 0x008000000b00780b */ /* 0x000fe40003f2e000 */
[----:B------:R-:W-:Y:S01]  /*05a0*/  FSETP.GEU.AND P2, PT, R27, 1.175494350822287508e-38, PT ;  /* 0x008000001b00780b */ /* 0x000fe20003f4e000 */
[----:B------:R-:W-:Y:S01]  /*05b0*/  FADD R40, R40, R35 ;  /* 0x0000002328287221 */ /* 0x000fe20000000000 */
[----:B------:R-:W-:Y:S02]  /*05c0*/  SEL R31, R31, RZ, !P0 ;  /* 0x000000ff1f1f7207 */ /* 0x000fe40004000000 */
[----:B------:R-:W-:Y:S02]  /*05d0*/  SEL R32, R32, RZ, !P0 ;  /* 0x000000ff20207207 */ /* 0x000fe40004000000 */
[----:B------:R-:W-:-:S02]  /*05e0*/  SEL R36, R37, RZ, !P0 ;  /* 0x000000ff25247207 */ /* 0x000fc40004000000 */
[----:B------:R-:W-:Y:S02]  /*05f0*/  FSEL R39, R10, R11, !P1 ;  /* 0x0000000b0a277208 */ /* 0x000fe40004800000 */
[----:B------:R-:W-:Y:S02]  /*0600*/  SEL R35, R38, RZ, !P0 ;  /* 0x000000ff26237207 */ /* 0x000fe40004000000 */
[----:B------:R-:W-:Y:S02]  /*0610*/  FSEL R34, R30, R27, !P2 ;  /* 0x0000001b1e227208 */ /* 0x000fe40005000000 */
[----:B------:R-:W-:Y:S02]  /*0620*/  FSEL R10, RZ, 4, P0 ;  /* 0x40800000ff0a7808 */ /* 0x000fe40000000000 */
[----:B------:R-:W-:Y:S02]  /*0630*/  SEL R23, R23, RZ, !P0 ;  /* 0x000000ff17177207 */ /* 0x000fe40004000000 */
[----:B------:R-:W-:Y:S01]  /*0640*/  SEL R30, R25, RZ, !P0 ;  /* 0x000000ff191e7207 */ /* 0x000fe20004000000 */
[----:B------:R-:W-:Y:S01]  /*0650*/  FADD R36, R31, R36 ;  /* 0x000000241f247221 */ /* 0x000fe20000000000 */
[----:B------:R-:W-:Y:S01]  /*0660*/  FADD R32, R32, R35 ;  /* 0x0000002320207221 */ /* 0x000fe20000000000 */
[----:B------:R-:W-:Y:S01]  /*0670*/  FMUL R35, R10, 16777216 ;  /* 0x4b8000000a237820 */ /* 0x000fe20000400000 */
[----:B------:R-:W-:Y:S01]  /*0680*/  SEL R26, R26, RZ, !P0 ;  /* 0x000000ff1a1a7207 */ /* 0x000fe20004000000 */
[----:B------:R-:W-:Y:S01]  /*0690*/  FADD R30, R23, R30 ;  /* 0x0000001e171e7221 */ /* 0x000fe20000000000 */
[----:B------:R-:W-:-:S02]  /*06a0*/  FSETP.GEU.AND P4, PT, R10, 1.175494350822287508e-38, PT ;  /* 0x008000000a00780b */ /* 0x000fc40003f8e000 */
[----:B------:R-:W-:Y:S02]  /*06b0*/  SEL R31, R24, RZ, !P0 ;  /* 0x000000ff181f7207 */ /* 0x000fe40004000000 */
[----:B------:R-:W-:Y:S01]  /*06c0*/  FSEL R23, RZ, 6, P0 ;  /* 0x40c00000ff177808 */ /* 0x000fe20000000000 */
[----:B------:R0:W-:Y:S01]  /*06d0*/  MUFU.RCP R37, R34 ;  /* 0x0000002200257308 */ /* 0x0001e20000001000 */
[----:B------:R-:W-:Y:S01]  /*06e0*/  SEL R25, R22, RZ, !P0 ;  /* 0x000000ff16197207 */ /* 0x000fe20004000000 */
[----:B------:R-:W-:Y:S01]  /*06f0*/  FADD R31, R26, R31 ;  /* 0x0000001f1a1f7221 */ /* 0x000fe20000000000 */
[----:B------:R-:W-:Y:S01]  /*0700*/  FSEL R22, RZ, 5, P0 ;  /* 0x40a00000ff167808 */ /* 0x000fe20000000000 */
[----:B------:R-:W-:Y:S01]  /*0710*/  FMUL R26, R23, 16777216 ;  /* 0x4b800000171a7820 */ /* 0x000fe20000400000 */
[----:B------:R-:W-:Y:S02]  /*0720*/  FSEL R35, R35, R10, !P4 ;  /* 0x0000000a23237208 */ /* 0x000fe40006000000 */
[----:B------:R-:W-:Y:S01]  /*0730*/  SEL R21, R21, RZ, !P0 ;  /* 0x000000ff15157207 */ /* 0x000fe20004000000 */
[----:B------:R-:W1:Y:S01]  /*0740*/  MUFU.RCP R39, R39 ;  /* 0x0000002700277308 */ /* 0x000e620000001000 */
[----:B0-----:R-:W-:-:S02]  /*0750*/  SEL R34, RZ, 0x3f800000, !P5 ;  /* 0x3f800000ff227807 */ /* 0x001fc40006800000 */
[----:B------:R-:W-:Y:S02]  /*0760*/  FSEL R24, RZ, 7, P0 ;  /* 0x40e00000ff187808 */ /* 0x000fe40000000000 */
[----:B------:R-:W-:Y:S01]  /*0770*/  FSETP.GEU.AND P5, PT, R23, 1.175494350822287508e-38, PT ;  /* 0x008000001700780b */ /* 0x000fe20003fae000 */
[----:B------:R-:W-:Y:S01]  /*0780*/  FADD R38, R25, R28 ;  /* 0x0000001c19267221 */ /* 0x000fe20000000000 */
[----:B------:R-:W-:Y:S01]  /*0790*/  FMUL R25, R22, 16777216 ;  /* 0x4b80000016197820 */ /* 0x000fe20000400000 */
[----:B------:R-:W-:Y:S01]  /*07a0*/  FADD R40, R21, R40 ;  /* 0x0000002815287221 */ /* 0x000fe20000000000 */
[----:B------:R-:W-:Y:S01]  /*07b0*/  FMUL R41, R34, 16777216 ;  /* 0x4b80000022297820 */ /* 0x000fe20000400000 */
[----:B------:R-:W-:Y:S01]  /*07c0*/  FSETP.GEU.AND P3, PT, R22, 1.175494350822287508e-38, PT ;  /* 0x008000001600780b */ /* 0x000fe20003f6e000 */
[----:B------:R-:W0:Y:S01]  /*07d0*/  MUFU.RCP R35, R35 ;  /* 0x0000002300237308 */ /* 0x000e220000001000 */
[----:B------:R-:W-:Y:S01]  /*07e0*/  FSEL R21, R26, R23, !P5 ;  /* 0x000000171a157208 */ /* 0x000fe20006800000 */
[C---:B------:R-:W-:Y:S01]  /*07f0*/  FMUL R43, R24.reuse, 16777216 ;  /* 0x4b800000182b7820 */ /* 0x040fe20000400000 */
[----:B------:R-:W-:-:S02]  /*0800*/  FSETP.GEU.AND P6, PT, R24, 1.175494350822287508e-38, PT ;  /* 0x008000001800780b */ /* 0x000fc40003fce000 */
[----:B------:R-:W-:Y:S02]  /*0810*/  FSEL R25, R25, R22, !P3 ;  /* 0x0000001619197208 */ /* 0x000fe40005800000 */
[----:B------:R-:W-:Y:S01]  /*0820*/  FSEL R26, R41, R34, !P1 ;  /* 0x00000022291a7208 */ /* 0x000fe20004800000 */
[----:B------:R-:W2:Y:S01]  /*0830*/  MUFU.RCP R21, R21 ;  /* 0x0000001500157308 */ /* 0x000ea20000001000 */
[----:B------:R-:W-:-:S03]  /*0840*/  FSEL R43, R43, R24, !P6 ;  /* 0x000000182b2b7208 */ /* 0x000fc60007000000 */
[----:B-1----:R-:W-:Y:S01]  /*0850*/  FMUL R39, R39, R26 ;  /* 0x0000001a27277220 */ /* 0x002fe20000400000 */
[----:B------:R-:W-:-:S03]  /*0860*/  FSEL R26, R41, R34, !P4 ;  /* 0x00000022291a7208 */ /* 0x000fc60006000000 */
[----:B------:R-:W1:Y:S01]  /*0870*/  MUFU.RCP R25, R25 ;  /* 0x0000001900197308 */ /* 0x000e620000001000 */
[----:B------:R-:W-:Y:S01]  /*0880*/  FSEL R28, R41, R34, !P2 ;  /* 0x00000022291c7208 */ /* 0x000fe20005000000 */
[----:B0-----:R-:W-:Y:S01]  /*0890*/  FMUL R35, R35, R26 ;  /* 0x0000001a23237220 */ /* 0x001fe20000400000 */
[----:B------:R-:W-:-:S05]  /*08a0*/  FSEL R26, R41, R34, !P5 ;  /* 0x00000022291a7208 */ /* 0x000fca0006800000 */
[----:B------:R-:W0:Y:S01]  /*08b0*/  MUFU.RCP R43, R43 ;  /* 0x0000002b002b7308 */ /* 0x000e220000001000 */
[----:B------:R-:W-:Y:S01]  /*08c0*/  FMUL R37, R37, R28 ;  /* 0x0000001c25257220 */ /* 0x000fe20000400000 */
[----:B------:R-:W-:Y:S01]  /*08d0*/  FSEL R28, R41, R34, !P3 ;  /* 0x00000022291c7208 */ /* 0x000fe20005800000 */
[----:B--2---:R-:W-:Y:S01]  /*08e0*/  FMUL R26, R21, R26 ;  /* 0x0000001a151a7220 */ /* 0x004fe20000400000 */
[----:B------:R-:W-:Y:S02]  /*08f0*/  FSEL R42, R41, R34, !P6 ;  /* 0x00000022292a7208 */ /* 0x000fe40007000000 */
[----:B------:R-:W-:Y:S01]  /*0900*/  FSEL R21, RZ, 8, P0 ;  /* 0x41000000ff157808 */ /* 0x000fe20000000000 */
[----:B-1----:R-:W-:-:S03]  /*0910*/  FMUL R28, R25, R28 ;  /* 0x0000001c191c7220 */ /* 0x002fc60000400000 */
[----:B------:R-:W-:Y:S01]  /*0920*/  FSETP.GEU.AND P1, PT, R21, 1.175494350822287508e-38, PT ;  /* 0x008000001500780b */ /* 0x000fe20003f2e000 */
[----:B0-----:R-:W-:Y:S01]  /*0930*/  FMUL R25, R43, R42 ;  /* 0x0000002a2b197220 */ /* 0x001fe20000400000 */
[----:B------:R-:W-:-:S05]  /*0940*/  FMUL R42, R21, 16777216 ;  /* 0x4b800000152a7820 */ /* 0x000fca0000400000 */
[----:B------:R-:W-:-:S06]  /*0950*/  FSEL R42, R42, R21, !P1 ;  /* 0x000000152a2a7208 */ /* 0x000fcc0004800000 */
[----:B------:R-:W0:Y:S01]  /*0960*/  MUFU.RCP R42, R42 ;  /* 0x0000002a002a7308 */ /* 0x000e220000001000 */
[----:B------:R-:W-:Y:S02]  /*0970*/  FSEL R41, R41, R34, !P1 ;  /* 0x0000002229297208 */ /* 0x000fe40004800000 */
[----:B------:R-:W-:Y:S02]  /*0980*/  SEL R44, R20, RZ, !P0 ;  /* 0x000000ff142c7207 */ /* 0x000fe40004000000 */
[----:B------:R-:W-:Y:S01]  /*0990*/  SEL R19, R19, RZ, !P0 ;  /* 0x000000ff13137207 */ /* 0x000fe20004000000 */
[----:B0-----:R-:W-:Y:S01]  /*09a0*/  FMUL R20, R42, R41 ;  /* 0x000000292a147220 */ /* 0x001fe20000400000 */
[----:B------:R-:W-:Y:S02]  /*09b0*/  SEL R41, R17, RZ, !P0 ;  /* 0x000000ff11297207 */ /* 0x000fe40004000000 */
[----:B------:R-:W-:-:S03]  /*09c0*/  SEL R17, R18, RZ, !P0 ;  /* 0x000000ff12117207 */ /* 0x000fc60004000000 */
[----:B------:R-:W-:Y:S02]  /*09d0*/  FADD R18, R41, R38 ;  /* 0x0000002629127221 */ /* 0x000fe40000000000 */
[----:B------:R-:W-:Y:S01]  /*09e0*/  FADD R36, R17, R36 ;  /* 0x0000002411247221 */ /* 0x000fe20000000000 */
[----:B------:R-:W-:Y:S01]  /*09f0*/  FMUL R17, R29, 0.25 ;  /* 0x3e8000001d117820 */ /* 0x000fe20000400000 */
[----:B------:R-:W-:Y:S01]  /*0a00*/  FMUL R18, R18, 0.25 ;  /* 0x3e80000012127820 */ /* 0x000fe20000400000 */
[----:B------:R-:W-:Y:S01]  /*0a10*/  SEL R16, R16, RZ, !P0 ;  /* 0x000000ff10107207 */ /* 0x000fe20004000000 */
[----:B------:R-:W-:Y:S01]  /*0a20*/  FADD R33, R44, R33 ;  /* 0x000000212c217221 */ /* 0x000fe20000000000 */
[----:B------:R-:W-:Y:S01]  /*0a30*/  FADD R40, R19, R40 ;  /* 0x0000002813287221 */ /* 0x000fe20000000000 */
[----:B------:R-:W-:Y:S02]  /*0a40*/  SEL R19, R0, RZ, !P0 ;  /* 0x000000ff00137207 */ /* 0x000fe40004000000 */
[----:B------:R-:W-:-:S02]  /*0a50*/  FSETP.NEU.AND P1, PT, R11, RZ, PT ;  /* 0x000000ff0b00720b */ /* 0x000fc40003f2d000 */
[----:B------:R-:W-:Y:S02]  /*0a60*/  FSEL R38, R17, RZ, !P0 ;  /* 0x000000ff11267208 */ /* 0x000fe40004000000 */
[----:B------:R-:W-:Y:S01]  /*0a70*/  FSEL R29, R18, RZ, !P0 ;  /* 0x000000ff121d7208 */ /* 0x000fe20004000000 */
[----:B------:R-:W-:Y:S01]  /*0a80*/  FADD R33, R16, R33 ;  /* 0x0000002110217221 */ /* 0x000fe20000000000 */
[----:B------:R-:W-:Y:S01]  /*0a90*/  FMUL R16, R40, 0.25 ;  /* 0x3e80000028107820 */ /* 0x000fe20000400000 */
[----:B------:R-:W-:Y:S01]  /*0aa0*/  FADD R32, R19, R32 ;  /* 0x0000002013207221 */ /* 0x000fe20000000000 */
[----:B------:R-:W-:Y:S01]  /*0ab0*/  FSEL R0, R39, RZ, P1 ;  /* 0x000000ff27007208 */ /* 0x000fe20000800000 */
[----:B------:R-:W-:Y:S01]  /*0ac0*/  FADD R19, -R38, R29 ;  /* 0x0000001d26137221 */ /* 0x000fe20000000100 */
[----:B------:R-:W-:Y:S02]  /*0ad0*/  FSETP.NEU.AND P1, PT, R27, RZ, PT ;  /* 0x000000ff1b00720b */ /* 0x000fe40003f2d000 */
[----:B------:R-:W-:Y:S01]  /*0ae0*/  FSEL R44, R16, RZ, !P0 ;  /* 0x000000ff102c7208 */ /* 0x000fe20004000000 */
[----:B------:R-:W-:Y:S01]  /*0af0*/  FFMA R29, R19, R0, R38 ;  /* 0x00000000131d7223 */ /* 0x000fe20000000026 */
[----:B------:R-:W-:Y:S01]  /*0b00*/  SEL R42, R15, RZ, !P0 ;  /* 0x000000ff0f2a7207 */ /* 0x000fe20004000000 */
[----:B------:R-:W-:Y:S01]  /*0b10*/  FMUL R19, R19, R19 ;  /* 0x0000001313137220 */ /* 0x000fe20000400000 */
[----:B------:R-:W-:Y:S01]  /*0b20*/  FMUL R15, R33, 0.25 ;  /* 0x3e800000210f7820 */ /* 0x000fe20000400000 */
[----:B------:R-:W-:Y:S01]  /*0b30*/  FSEL R40, R37, RZ, P1 ;  /* 0x000000ff25287208 */ /* 0x000fe20000800000 */
[----:B------:R-:W-:Y:S01]  /*0b40*/  FADD R38, R44, -R29 ;  /* 0x8000001d2c267221 */ /* 0x000fe20000000000 */
[----:B------:R-:W-:-:S02]  /*0b50*/  FMUL R19, R34, R19 ;  /* 0x0000001322137220 */ /* 0x000fc40000400000 */
[----:B------:R-:W-:Y:S01]  /*0b60*/  FSEL R34, R15, RZ, !P0 ;  /* 0x000000ff0f227208 */ /* 0x000fe20004000000 */
[----:B------:R-:W-:Y:S01]  /*0b70*/  FFMA R29, R38, R40, R29 ;  /* 0x00000028261d7223 */ /* 0x000fe2000000001d */
[----:B------:R-:W-:-:S03]  /*0b80*/  FFMA R19, R0, R19, RZ ;  /* 0x0000001300137223 */ /* 0x000fc600000000ff */
[----:B------:R-:W-:Y:S01]  /*0b90*/  FADD R34, R34, -R29 ;  /* 0x8000001d22227221 */ /* 0x000fe20000000000 */
[----:B------:R-:W-:Y:S01]  /*0ba0*/  FMUL R38, R38, R38 ;  /* 0x0000002626267220 */ /* 0x000fe20000400000 */
[----:B------:R-:W-:Y:S02]  /*0bb0*/  SEL R13, R13, RZ, !P0 ;  /* 0x000000ff0d0d7207 */ /* 0x000fe40004000000 */
[----:B------:R-:W-:Y:S01]  /*0bc0*/  FMUL R0, R34, R34 ;  /* 0x0000002222007220 */ /* 0x000fe20000400000 */
[----:B------:R-:W-:Y:S01]  /*0bd0*/  FSETP.NEU.AND P1, PT, R10, RZ, PT ;  /* 0x000000ff0a00720b */ /* 0x000fe20003f2d000 */
[----:B------:R-:W-:Y:S01]  /*0be0*/  FMUL R38, R11, R38 ;  /* 0x000000260b267220 */ /* 0x000fe20000400000 */
[----:B------:R-:W-:Y:S01]  /*0bf0*/  SEL R33, R12, RZ, !P0 ;  /* 0x000000ff0c217207 */ /* 0x000fe20004000000 */
[----:B------:R-:W-:Y:S01]  /*0c00*/  FMUL R27, R27, R0 ;  /* 0x000000001b1b7220 */ /* 0x000fe20000400000 */
[----:B------:R-:W-:Y:S01]  /*0c10*/  FADD R0, R13, R36 ;  /* 0x000000240d007221 */ /* 0x000fe20000000000 */
[----:B------:R-:W-:Y:S01]  /*0c20*/  FSEL R12, R35, RZ, P1 ;  /* 0x000000ff230c7208 */ /* 0x000fe20000800000 */
[----:B------:R-:W-:Y:S01]  /*0c30*/  FFMA R19, R40, R38, R19 ;  /* 0x0000002628137223 */ /* 0x000fe20000000013 */
[----:B------:R-:W-:Y:S01]  /*0c40*/  SEL R11, R14, RZ, !P0 ;  /* 0x000000ff0e0b7207 */ /* 0x000fe20004000000 */
[----:B------:R-:W-:-:S02]  /*0c50*/  FMUL R0, R0, 0.25 ;  /* 0x3e80000000007820 */ /* 0x000fc40000400000 */
[----:B------:R-:W-:Y:S01]  /*0c60*/  FFMA R29, R34, R12, R29 ;  /* 0x0000000c221d7223 */ /* 0x000fe2000000001d */
[----:B------:R-:W-:Y:S01]  /*0c70*/  FFMA R19, R12, R27, R19 ;  /* 0x0000001b0c137223 */ /* 0x000fe20000000013 */
[----:B------:R-:W-:Y:S01]  /*0c80*/  SEL R12, R7, RZ, !P0 ;  /* 0x000000ff070c7207 */ /* 0x000fe20004000000 */
[----:B------:R-:W-:Y:S01]  /*0c90*/  FADD R7, R11, R32 ;  /* 0x000000200b077221 */ /* 0x000fe20000000000 */
[----:B------:R-:W-:Y:S02]  /*0ca0*/  FSETP.NEU.AND P1, PT, R22, RZ, PT ;  /* 0x000000ff1600720b */ /* 0x000fe40003f2d000 */
[----:B------:R-:W-:Y:S01]  /*0cb0*/  FSEL R14, R0, RZ, !P0 ;  /* 0x000000ff000e7208 */ /* 0x000fe20004000000 */
[----:B------:R-:W-:Y:S01]  /*0cc0*/  FADD R31, R42, R31 ;  /* 0x0000001f2a1f7221 */ /* 0x000fe20000000000 */
[----:B------:R-:W-:Y:S01]  /*0cd0*/  FMUL R7, R7, 0.25 ;  /* 0x3e80000007077820 */ /* 0x000fe20000400000 */
[----:B------:R-:W-:Y:S01]  /*0ce0*/  FSEL R28, R28, RZ, P1 ;  /* 0x000000ff1c1c7208 */ /* 0x000fe20000800000 */
[----:B------:R-:W-:Y:S01]  /*0cf0*/  FADD R30, R33, R30 ;  /* 0x0000001e211e7221 */ /* 0x000fe20000000000 */
[----:B------:R-:W-:Y:S01]  /*0d00*/  SEL R9, R9, RZ, !P0 ;  /* 0x000000ff09097207 */ /* 0x000fe20004000000 */
[----:B------:R-:W-:Y:S01]  /*0d10*/  FADD R14, R14, -R29 ;  /* 0x8000001d0e0e7221 */ /* 0x000fe20000000000 */
[----:B------:R-:W-:Y:S01]  /*0d20*/  FADD R31, R12, R31 ;  /* 0x0000001f0c1f7221 */ /* 0x000fe20000000000 */
[----:B------:R-:W-:-:S02]  /*0d30*/  FSETP.NEU.AND P1, PT, R23, RZ, PT ;  /* 0x000000ff1700720b */ /* 0x000fc40003f2d000 */
[----:B------:R-:W-:Y:S01]  /*0d40*/  FSEL R32, R7, RZ, !P0 ;  /* 0x000000ff07207208 */ /* 0x000fe20004000000 */
[----:B------:R-:W-:Y:S01]  /*0d50*/  FFMA R29, R14, R28, R29 ;  /* 0x0000001c0e1d7223 */ /* 0x000fe2000000001d */
[----:B------:R-:W-:Y:S01]  /*0d60*/  FADD R11, R9, R30 ;  /* 0x0000001e090b7221 */ /* 0x000fe20000000000 */
[----:B------:R-:W-:Y:S01]  /*0d70*/  FMUL R9, R31, 0.25 ;  /* 0x3e8000001f097820 */ /* 0x000fe20000400000 */
[----:B------:R-:W-:Y:S01]  /*0d80*/  FSEL R30, R26, RZ, P1 ;  /* 0x000000ff1a1e7208 */ /* 0x000fe20000800000 */
[--C-:B------:R-:W-:Y:S01]  /*0d90*/  FADD R26, R32, -R29.reuse ;  /* 0x8000001d201a7221 */ /* 0x100fe20000000000 */
[----:B------:R-:W0:Y:S01]  /*0da0*/  SHFL.BFLY PT, R12, R21, 0x10, 0x1f ;  /* 0x0e001f00150c7f89 */ /* 0x000e2200000e0000 */
[----:B------:R-:W-:Y:S02]  /*0db0*/  FSETP.NEU.AND P1, PT, R24, RZ, PT ;  /* 0x000000ff1800720b */ /* 0x000fe40003f2d000 */
[----:B------:R-:W-:Y:S01]  /*0dc0*/  FSEL R34, R9, RZ, !P0 ;  /* 0x000000ff09227208 */ /* 0x000fe20004000000 */
[----:B------:R-:W-:Y:S01]  /*0dd0*/  FFMA R29, R26, R30, R29 ;  /* 0x0000001e1a1d7223 */ /* 0x000fe2000000001d */
[----:B------:R-:W-:Y:S01]  /*0de0*/  FMUL R13, R14, R14 ;  /* 0x0000000e0e0d7220 */ /* 0x000fe20000400000 */
[----:B------:R-:W-:Y:S01]  /*0df0*/  FMUL R11, R11, 0.25 ;  /* 0x3e8000000b0b7820 */ /* 0x000fe20000400000 */
[----:B------:R-:W-:Y:S01]  /*0e00*/  FSEL R32, R25, RZ, P1 ;  /* 0x000000ff19207208 */ /* 0x000fe20000800000 */
[--C-:B------:R-:W-:Y:S01]  /*0e10*/  FADD R14, R34, -R29.reuse ;  /* 0x8000001d220e7221 */ /* 0x100fe20000000000 */
[----:B------:R-:W-:Y:S01]  /*0e20*/  FMUL R13, R10, R13 ;  /* 0x0000000d0a0d7220 */ /* 0x000fe20000400000 */
[----:B------:R-:W-:Y:S01]  /*0e30*/  FMUL R25, R26, R26 ;  /* 0x0000001a1a197220 */ /* 0x000fe20000400000 */
[----:B------:R-:W-:Y:S01]  /*0e40*/  FSEL R10, R11, RZ, !P0 ;  /* 0x000000ff0b0a7208 */ /* 0x000fe20004000000 */
[----:B------:R-:W-:Y:S01]  /*0e50*/  FFMA R29, R14, R32, R29 ;  /* 0x000000200e1d7223 */ /* 0x000fe2000000001d */
[----:B------:R-:W1:Y:S01]  /*0e60*/  S2UR UR5, SR_CgaCtaId ;  /* 0x00000000000579c3 */ /* 0x000e620000008800 */
[----:B------:R-:W-:Y:S01]  /*0e70*/  FMUL R25, R22, R25 ;  /* 0x0000001916197220 */ /* 0x000fe20000400000 */
[----:B------:R-:W-:Y:S01]  /*0e80*/  FFMA R13, R28, R13, R19 ;  /* 0x0000000d1c0d7223 */ /* 0x000fe20000000013 */
[----:B------:R-:W-:Y:S01]  /*0e90*/  FMUL R14, R14, R14 ;  /* 0x0000000e0e0e7220 */ /* 0x000fe20000400000 */
[----:B------:R-:W-:Y:S01]  /*0ea0*/  FADD R22, R10, -R29 ;  /* 0x8000001d0a167221 */ /* 0x000fe20000000000 */
[----:B------:R-:W-:Y:S01]  /*0eb0*/  FSETP.NEU.AND P0, PT, R21, RZ, PT ;  /* 0x000000ff1500720b */ /* 0x000fe20003f0d000 */
[----:B------:R-:W-:Y:S01]  /*0ec0*/  FFMA R13, R30, R25, R13 ;  /* 0x000000191e0d7223 */ /* 0x000fe2000000000d */
[----:B------:R-:W-:Y:S01]  /*0ed0*/  FMUL R14, R23, R14 ;  /* 0x0000000e170e7220 */ /* 0x000fe20000400000 */
[----:B------:R-:W-:Y:S01]  /*0ee0*/  FMUL R19, R22, R22 ;  /* 0x0000001616137220 */ /* 0x000fe20000400000 */
[----:B------:R-:W-:-:S02]  /*0ef0*/  FSEL R20, R20, RZ, P0 ;  /* 0x000000ff14147208 */ /* 0x000fc40000000000 */
[----:B------:R-:W-:Y:S01]  /*0f00*/  FFMA R13, R32, R14, R13 ;  /* 0x0000000e200d7223 */ /* 0x000fe2000000000d */
[----:B------:R-:W-:Y:S01]  /*0f10*/  FMUL R19, R24, R19 ;  /* 0x0000001318137220 */ /* 0x000fe20000400000 */
[----:B0-----:R-:W-:Y:S01]  /*0f20*/  FADD R10, R21, R12 ;  /* 0x0000000c150a7221 */ /* 0x001fe20000000000 */
[----:B------:R-:W0:Y:S01]  /*0f30*/  S2R R33, SR_TID.X ;  /* 0x0000000000217919 */ /* 0x000e220000002100 */
[----:B------:R-:W-:Y:S01]  /*0f40*/  FFMA R29, R22, R20, R29 ;  /* 0x00000014161d7223 */ /* 0x000fe2000000001d */
[----:B------:R-:W-:Y:S01]  /*0f50*/  FFMA R27, R20, R19, R13 ;  /* 0x00000013141b7223 */ /* 0x000fe2000000000d */
[C---:B------:R-:W-:Y:S01]  /*0f60*/  FMUL R19, R10.reuse, 0.25 ;  /* 0x3e8000000a137820 */ /* 0x040fe20000400000 */
[C---:B------:R-:W-:Y:S01]  /*0f70*/  FSETP.GT.AND P0, PT, |R10|.reuse, 8.50705917302346158658e+37, PT ;  /* 0x7e8000000a00780b */ /* 0x040fe20003f04200 */
[C---:B------:R-:W-:Y:S01]  /*0f80*/  IMAD.SHL.U32 R22, R3.reuse, 0x4, RZ ;  /* 0x0000000403167824 */ /* 0x040fe200078e00ff */
[----:B------:R-:W-:Y:S01]  /*0f90*/  FSETP.GEU.AND P1, PT, |R10|, 1.175494350822287508e-38, PT ;  /* 0x008000000a00780b */ /* 0x000fe20003f2e200 */
[----:B------:R-:W-:Y:S01]  /*0fa0*/  IMAD.SHL.U32 R13, R3, 0x200, RZ ;  /* 0x00000200030d7824 */ /* 0x000fe200078e00ff */
[----:B------:R-:W-:Y:S01]  /*0fb0*/  FSEL R31, R19, R10, P0 ;  /* 0x0000000a131f7208 */ /* 0x000fe20000000000 */
[----:B------:R-:W-:Y:S01]  /*0fc0*/  UMOV UR4, 0x400 ;  /* 0x0000040000047882 */ /* 0x000fe20000000000 */
[----:B------:R-:W-:-:S02]  /*0fd0*/  SHF.R.U32.HI R14, RZ, 0x3, R3 ;  /* 0x00000003ff0e7819 */ /* 0x000fc40000011603 */
[----:B------:R-:W-:Y:S01]  /*0fe0*/  LOP3.LUT R19, R22, 0x7fc, RZ, 0xc0, !PT ;  /* 0x000007fc16137812 */ /* 0x000fe200078ec0ff */
[----:B-1----:R-:W-:Y:S01]  /*0ff0*/  UPRMT UR4, UR5, 0x654, UR4 ;  /* 0x0000065405047896 */ /* 0x002fe20008000004 */
[----:B------:R-:W-:Y:S01]  /*1000*/  LOP3.LUT R13, R13, 0xe00, RZ, 0xc0, !PT ;  /* 0x00000e000d0d7812 */ /* 0x000fe200078ec0ff */
[----:B------:R-:W1:Y:S01]  /*1010*/  SHFL.BFLY PT, R28, R29, 0x10, 0x1f ;  /* 0x0e001f001d1c7f89 */ /* 0x000e6200000e0000 */
[----:B------:R-:W-:Y:S02]  /*1020*/  SGXT.U32 R14, R14, 0x6 ;  /* 0x000000060e0e781a */ /* 0x000fe40000000000 */
[----:B------:R-:W-:Y:S02]  /*1030*/  LOP3.LUT R23, R19, 0x800, RZ, 0xfc, !PT ;  /* 0x0000080013177812 */ /* 0x000fe400078efcff */
[----:B------:R-:W-:Y:S02]  /*1040*/  LOP3.LUT R14, R13, R14, RZ, 0xfc, !PT ;  /* 0x0000000e0d0e7212 */ /* 0x000fe400078efcff */
[----:B------:R-:W-:-:S02]  /*1050*/  SHF.R.U32.HI R24, RZ, 0x5, R23 ;  /* 0x00000005ff187819 */ /* 0x000fc40000011617 */
[----:B------:R-:W-:Y:S01]  /*1060*/  LEA.HI R13, R13, UR4, RZ, 0x1b ;  /* 0x000000040d0d7c11 */ /* 0x000fe2000f8fd8ff */
[----:B------:R-:W-:Y:S01]  /*1070*/  @!P1 FMUL R31, R31, 16777216 ;  /* 0x4b8000001f1f9820 */ /* 0x000fe20000400000 */
[----:B------:R-:W-:Y:S01]  /*1080*/  LOP3.LUT R26, R24, 0x70, RZ, 0xc0, !PT ;  /* 0x00000070181a7812 */ /* 0x000fe200078ec0ff */
[----:B------:R-:W2:Y:S01]  /*1090*/  SHFL.BFLY PT, R30, R27, 0x10, 0x1f ;  /* 0x0e001f001b1e7f89 */ /* 0x000ea200000e0000 */
[----:B------:R-:W-:-:S03]  /*10a0*/  LEA R24, R14, R13, 0x2 ;  /* 0x0000000d0e187211 */ /* 0x000fc600078e10ff */
[----:B------:R-:W3:Y:S02]  /*10b0*/  MUFU.RCP R31, R31 ;  /* 0x0000001f001f7308 */ /* 0x000ee40000001000 */
[----:B------:R-:W-:Y:S04]  /*10c0*/  STS [R24], R17 ;  /* 0x0000001118007388 */ /* 0x000fe80000000800 */
[----:B------:R-:W-:Y:S04]  /*10d0*/  STS [R24+0x100], R18 ;  /* 0x0001001218007388 */ /* 0x000fe80000000800 */
[----:B------:R-:W-:Y:S04]  /*10e0*/  STS [R24+0x200], R16 ;  /* 0x0002001018007388 */ /* 0x000fe80000000800 */
[----:B------:R-:W-:Y:S04]  /*10f0*/  STS [R24+0x300], R15 ;  /* 0x0003000f18007388 */ /* 0x000fe80000000800 */
[----:B------:R-:W-:Y:S04]  /*1100*/  STS [R24+0x400], R0 ;  /* 0x0004000018007388 */ /* 0x000fe80000000800 */
[----:B------:R-:W-:Y:S04]  /*1110*/  STS [R24+0x500], R7 ;  /* 0x0005000718007388 */ /* 0x000fe80000000800 */
[----:B------:R-:W-:Y:S04]  /*1120*/  STS [R24+0x600], R9 ;  /* 0x0006000918007388 */ /* 0x000fe80000000800 */
[----:B------:R4:W-:Y:S01]  /*1130*/  STS [R24+0x700], R11 ;  /* 0x0007000b18007388 */ /* 0x0009e20000000800 */
[----:B0-----:R-:W-:-:S03]  /*1140*/  SHF.R.U32.HI R20, RZ, 0x3, R33 ;  /* 0x00000003ff147819 */ /* 0x001fc60000011621 */
[----:B------:R-:W0:Y:S01]  /*1150*/  SHFL.BFLY PT, R23, R10, 0x8, 0x1f ;  /* 0x0d001f000a177f89 */ /* 0x000e2200000e0000 */
[----:B------:R-:W-:Y:S01]  /*1160*/  @P0 FMUL R12, R12, 0.25 ;  /* 0x3e8000000c0c0820 */ /* 0x000fe20000400000 */
[----:B------:R-:W-:Y:S01]  /*1170*/  LOP3.LUT R25, R20, 0x30, RZ, 0xc0, !PT ;  /* 0x0000003014197812 */ /* 0x000fe200078ec0ff */
[----:B-1----:R-:W-:Y:S02]  /*1180*/  FADD R28, -R29, R28 ;  /* 0x0000001c1d1c7221 */ /* 0x002fe40000000100 */
[----:B------:R-:W-:Y:S01]  /*1190*/  @!P1 FMUL R12, R12, 16777216 ;  /* 0x4b8000000c0c9820 */ /* 0x000fe20000400000 */
[----:B------:R-:W-:Y:S01]  /*11a0*/  BAR.SYNC.DEFER_BLOCKING 0x0 ;  /* 0x0000000000007b1d */ /* 0x000fe20000010000 */
[----:B------:R-:W-:Y:S01]  /*11b0*/  VIADD R14, R25, UR4 ;  /* 0x00000004190e7c36 */ /* 0x000fe20008000000 */
[----:B------:R-:W-:Y:S01]  /*11c0*/  FSETP.NEU.AND P0, PT, R10, RZ, PT ;  /* 0x000000ff0a00720b */ /* 0x000fe20003f0d000 */
[----:B---3--:R-:W-:Y:S01]  /*11d0*/  FMUL R31, R31, R12 ;  /* 0x0000000c1f1f7220 */ /* 0x008fe20000400000 */
[----:B------:R-:W-:Y:S01]  /*11e0*/  FMUL R12, R28, R28 ;  /* 0x0000001c1c0c7220 */ /* 0x000fe20000400000 */
[----:B------:R-:W-:Y:S01]  /*11f0*/  IADD3 R26, R26, UR4, RZ ;  /* 0x000000041a1a7c10 */ /* 0x000fe2000fffe0ff */
[----:B------:R-:W-:-:S02]  /*1200*/  IMAD R14, R19, 0x4, R14 ;  /* 0x00000004130e7824 */ /* 0x000fc400078e020e */
[----:B--2---:R-:W-:Y:S01]  /*1210*/  FADD R30, R27, R30 ;  /* 0x0000001e1b1e7221 */ /* 0x004fe20000000000 */
[----:B------:R-:W-:Y:S01]  /*1220*/  FSEL R31, R31, RZ, P0 ;  /* 0x000000ff1f1f7208 */ /* 0x000fe20000000000 */
[----:B------:R-:W-:Y:S01]  /*1230*/  FMUL R12, R21, R12 ;  /* 0x0000000c150c7220 */ /* 0x000fe20000400000 */
[----:B------:R-:W-:Y:S01]  /*1240*/  LEA R19, R19, R26, 0x2 ;  /* 0x0000001a13137211 */ /* 0x000fe200078e10ff */
[----:B----4-:R-:W1:Y:S02]  /*1250*/  LDC.64 R24, c[0x0][0x218] ;  /* 0x00008600ff187b82 */ /* 0x010e640000000a00 */
[----:B------:R-:W-:Y:S01]  /*1260*/  FFMA R30, R31, R12, R30 ;  /* 0x0000000c1f1e7223 */ /* 0x000fe2000000001e */
[----:B0-----:R-:W-:Y:S01]  /*1270*/  FADD R26, R10, R23 ;  /* 0x000000170a1a7221 */ /* 0x001fe20000000000 */
[----:B------:R-:W0:Y:S04]  /*1280*/  LDS.128 R12, [R14] ;  /* 0x000000000e0c7984 */ /* 0x000e280000000c00 */
[----:B------:R-:W2:Y:S01]  /*1290*/  LDS.128 R16, [R19+0x2000] ;  /* 0x0020000013107984 */ /* 0x000ea20000000c00 */
[C---:B------:R-:W-:Y:S01]  /*12a0*/  FMUL R7, R26.reuse, 0.25 ;  /* 0x3e8000001a077820 */ /* 0x040fe20000400000 */
[----:B------:R-:W-:Y:S01]  /*12b0*/  FSETP.GT.AND P0, PT, |R26|, 8.50705917302346158658e+37, PT ;  /* 0x7e8000001a00780b */ /* 0x000fe20003f04200 */
[----:B------:R-:W-:-:S03]  /*12c0*/  FFMA R28, R28, R31, R29 ;  /* 0x0000001f1c1c7223 */ /* 0x000fc6000000001d */
[----:B------:R-:W-:Y:S02]  /*12d0*/  FSEL R29, R7, R26, P0 ;  /* 0x0000001a071d7208 */ /* 0x000fe40000000000 */
[----:B------:R-:W-:Y:S02]  /*12e0*/  SHF.R.U32.HI R7, RZ, 0x7, R3 ;  /* 0x00000007ff077819 */ /* 0x000fe40000011603 */
[----:B------:R-:W-:Y:S02]  /*12f0*/  FSETP.GEU.AND P1, PT, |R26|, 1.175494350822287508e-38, PT ;  /* 0x008000001a00780b */ /* 0x000fe40003f2e200 */
[----:B------:R-:W-:Y:S02]  /*1300*/  SGXT.U32 R7, R7, 0x2 ;  /* 0x000000020707781a */ /* 0x000fe40000000000 */
[----:B------:R-:W-:Y:S02]  /*1310*/  LOP3.LUT R0, R3, 0x1f, RZ, 0xc0, !PT ;  /* 0x0000001f03007812 */ /* 0x000fe400078ec0ff */
[----:B------:R-:W-:Y:S01]  /*1320*/  LOP3.LUT R7, R8, R7, RZ, 0xfc, !PT ;  /* 0x0000000708077212 */ /* 0x000fe200078efcff */
[----:B------:R-:W3:Y:S01]  /*1330*/  SHFL.BFLY PT, R21, R28, 0x8, 0x1f ;  /* 0x0d001f001c157f89 */ /* 0x000ee200000e0000 */
[----:B------:R-:W-:Y:S01]  /*1340*/  ISETP.GE.U32.AND P2, PT, R0, 0x8, PT ;  /* 0x000000080000780c */ /* 0x000fe20003f46070 */
[----:B------:R-:W-:Y:S01]  /*1350*/  @P0 FMUL R23, R23, 0.25 ;  /* 0x3e80000017170820 */ /* 0x000fe20000400000 */
[----:B------:R-:W-:-:S02]  /*1360*/  LOP3.LUT R0, R7, 0x4, RZ, 0xfc, !PT ;  /* 0x0000000407007812 */ /* 0x000fc400078efcff */
[----:B------:R-:W-:Y:S01]  /*1370*/  LOP3.LUT R11, R22, 0x1fc, RZ, 0xc0, !PT ;  /* 0x000001fc160b7812 */ /* 0x000fe200078ec0ff */
[----:B------:R-:W-:Y:S01]  /*1380*/  @!P1 FMUL R29, R29, 16777216 ;  /* 0x4b8000001d1d9820 */ /* 0x000fe20000400000 */
[----:B------:R-:W-:Y:S01]  /*1390*/  ISETP.GE.AND P3, PT, R7, 0x80, PT ;  /* 0x000000800700780c */ /* 0x000fe20003f66270 */
[----:B------:R-:W-:Y:S01]  /*13a0*/  @!P1 FMUL R23, R23, 16777216 ;  /* 0x4b80000017179820 */ /* 0x000fe20000400000 */
[C---:B------:R-:W-:Y:S01]  /*13b0*/  ISETP.GE.AND P1, PT, R0.reuse, 0x80, PT ;  /* 0x000000800000780c */ /* 0x040fe20003f26270 */
[----:B------:R-:W-:Y:S01]  /*13c0*/  IMAD R9, R7, 0x200, R11 ;  /* 0x0000020007097824 */ /* 0x000fe200078e020b */
[----:B------:R-:W-:Y:S01]  /*13d0*/  LEA R11, R0, R11, 0x9 ;  /* 0x0000000b000b7211 */ /* 0x000fe200078e48ff */
[----:B------:R-:W4:Y:S01]  /*13e0*/  SHFL.BFLY PT, R27, R30, 0x8, 0x1f ;  /* 0x0d001f001e1b7f89 */ /* 0x000f2200000e0000 */
[----:B------:R-:W5:Y:S01]  /*13f0*/  MUFU.RCP R32, R29 ;  /* 0x0000001d00207308 */ /* 0x000f620000001000 */
[----:B-1----:R-:W-:-:S04]  /*1400*/  IMAD.WIDE R8, R9, 0x4, R24 ;  /* 0x0000000409087825 */ /* 0x002fc800078e0218 */
[----:B------:R-:W-:Y:S02]  /*1410*/  IMAD.WIDE R24, R11, 0x4, R24 ;  /* 0x000000040b187825 */ /* 0x000fe400078e0218 */
[----:B0-----:R-:W-:Y:S04]  /*1420*/  @!P3 STG.E.128 desc[UR6][R8.64], R12 ;  /* 0x0000000c0800b986 */ /* 0x001fe8000c101d06 */
[----:B--2---:R-:W-:Y:S01]  /*1430*/  @!P1 STG.E.128 desc[UR6][R24.64], R16 ;  /* 0x0000001018009986 */ /* 0x004fe2000c101d06 */
[----:B---3--:R-:W-:Y:S01]  /*1440*/  FADD R21, -R28, R21 ;  /* 0x000000151c157221 */ /* 0x008fe20000000100 */
[----:B------:R-:W-:Y:S01]  /*1450*/  LOP3.LUT R0, R3, 0x7, RZ, 0xc0, !PT ;  /* 0x0000000703007812 */ /* 0x000fe200078ec0ff */
[----:B-----5:R-:W-:Y:S02]  /*1460*/  FMUL R32, R32, R23 ;  /* 0x0000001720207220 */ /* 0x020fe40000400000 */
[----:B------:R-:W-:Y:S01]  /*1470*/  FMUL R7, R21, R21 ;  /* 0x0000001515077220 */ /* 0x000fe20000400000 */
[----:B------:R-:W-:Y:S01]  /*1480*/  BAR.SYNC.DEFER_BLOCKING 0x0 ;  /* 0x0000000000007b1d */ /* 0x000fe20000010000 */
[----:B------:R-:W-:-:S02]  /*1490*/  FSETP.NEU.AND P0, PT, R26, RZ, PT ;  /* 0x000000ff1a00720b */ /* 0x000fc40003f0d000 */
[----:B------:R-:W-:Y:S01]  /*14a0*/  FMUL R10, R10, R7 ;  /* 0x000000070a0a7220 */ /* 0x000fe20000400000 */
[----:B------:R-:W-:Y:S01]  /*14b0*/  IMAD.SHL.U32 R7, R0, 0x40, RZ ;  /* 0x0000004000077824 */ /* 0x000fe200078e00ff */
[----:B------:R-:W-:Y:S01]  /*14c0*/  FSEL R32, R32, RZ, P0 ;  /* 0x000000ff20207208 */ /* 0x000fe20000000000 */
[----:B----4-:R-:W-:-:S03]  /*14d0*/  FADD R27, R30, R27 ;  /* 0x0000001b1e1b7221 */ /* 0x010fc60000000000 */
[----:B------:R-:W-:Y:S01]  /*14e0*/  LOP3.LUT R11, R7, 0x3c, R20, 0xf8, !PT ;  /* 0x0000003c070b7812 */ /* 0x000fe200078ef814 */
[----:B------:R-:W-:Y:S01]  /*14f0*/  FFMA R28, R21, R32, R28 ;  /* 0x00000020151c7223 */ /* 0x000fe2000000001c */
[----:B------:R-:W-:Y:S01]  /*1500*/  FFMA R10, R32, R10, R27 ;  /* 0x0000000a200a7223 */ /* 0x000fe2000000001b */
[----:B------:R-:W-:Y:S02]  /*1510*/  ISETP.GE.AND P0, PT, R3, 0x80, PT ;  /* 0x000000800300780c */ /* 0x000fe40003f06270 */
[----:B------:R-:W-:Y:S04]  /*1520*/  @!P2 STS [R11+UR4+0x400], R26 ;  /* 0x0004001a0b00a988 */ /* 0x000fe80008000804 */
[----:B------:R-:W-:Y:S04]  /*1530*/  @!P2 STS [R11+UR4], R28 ;  /* 0x0000001c0b00a988 */ /* 0x000fe80008000804 */
[----:B------:R-:W-:Y:S01]  /*1540*/  @!P2 STS [R11+UR4+0x200], R10 ;  /* 0x0002000a0b00a988 */ /* 0x000fe20008000804 */
[----:B------:R-:W-:Y:S06]  /*1550*/  BAR.SYNC.DEFER_BLOCKING 0x0 ;  /* 0x0000000000007b1d */ /* 0x000fec0000010000 */
[----:B------:R-:W0:Y:S04]  /*1560*/  @!P0 LDS R5, [R22+UR4+0x400] ;  /* 0x0004000416058984 */ /* 0x000e280008000800 */
[----:B------:R-:W-:Y:S04]  /*1570*/  @!P0 LDS R4, [R22+UR4] ;  /* 0x0000000416048984 */ /* 0x000fe80008000800 */
[----:B------:R-:W-:Y:S04]  /*1580*/  @!P0 LDS R6, [R22+UR4+0x200] ;  /* 0x0002000416068984 */ /* 0x000fe80008000800 */
[----:B0-----:R-:W0:Y:S02]  /*1590*/  SHFL.BFLY PT, R0, R5, 0x8, 0x1f ;  /* 0x0d001f0005007f89 */ /* 0x001e2400000e0000 */
[----:B0-----:R-:W-:-:S05]  /*15a0*/  FADD R8, R5, R0 ;  /* 0x0000000005087221 */ /* 0x001fca0000000000 */
[C---:B------:R-:W-:Y:S01]  /*15b0*/  FSETP.GEU.AND P1, PT, |R8|.reuse, 1.175494350822287508e-38, PT ;  /* 0x008000000800780b */ /* 0x040fe20003f2e200 */
[C---:B------:R-:W-:Y:S01]  /*15c0*/  FMUL R9, R8.reuse, 0.25 ;  /* 0x3e80000008097820 */ /* 0x040fe20000400000 */
[----:B------:R-:W-:Y:S01]  /*15d0*/  FSETP.GT.AND P0, PT, |R8|, 8.50705917302346158658e+37, PT ;  /* 0x7e8000000800780b */ /* 0x000fe20003f04200 */
[----:B------:R-:W0:Y:S03]  /*15e0*/  SHFL.BFLY PT, R15, R8, 0x4, 0x1f ;  /* 0x0c801f00080f7f89 */ /* 0x000e2600000e0000 */
[----:B------:R-:W-:Y:S02]  /*15f0*/  FSEL R10, R9, R8, P0 ;  /* 0x00000008090a7208 */ /* 0x000fe40000000000 */
[----:B------:R-:W1:Y:S05]  /*1600*/  SHFL.BFLY PT, R9, R4, 0x8, 0x1f ;  /* 0x0d001f0004097f89 */ /* 0x000e6a00000e0000 */
[----:B------:R-:W-:-:S04]  /*1610*/  @!P1 FMUL R10, R10, 16777216 ;  /* 0x4b8000000a0a9820 */ /* 0x000fc80000400000 */
[----:B------:R-:W2:Y:S01]  /*1620*/  MUFU.RCP R13, R10 ;  /* 0x0000000a000d7308 */ /* 0x000ea20000001000 */
[----:B------:R-:W3:Y:S01]  /*1630*/  SHFL.BFLY PT, R11, R6, 0x8, 0x1f ;  /* 0x0d001f00060b7f89 */ /* 0x000ee200000e0000 */
[----:B------:R-:W-:-:S04]  /*1640*/  @P0 FMUL R0, R0, 0.25 ;  /* 0x3e80000000000820 */ /* 0x000fc80000400000 */
[----:B------:R-:W-:Y:S01]  /*1650*/  @!P1 FMUL R0, R0, 16777216 ;  /* 0x4b80000000009820 */ /* 0x000fe20000400000 */
[C---:B0-----:R-:W-:Y:S01]  /*1660*/  FADD R12, R8.reuse, R15 ;  /* 0x0000000f080c7221 */ /* 0x041fe20000000000 */
[----:B------:R-:W-:Y:S02]  /*1670*/  FSETP.NEU.AND P1, PT, R8, RZ, PT ;  /* 0x000000ff0800720b */ /* 0x000fe40003f2d000 */
[----:B--2---:R-:W-:Y:S02]  /*1680*/  FMUL R13, R13, R0 ;  /* 0x000000000d0d7220 */ /* 0x004fe40000400000 */
[C---:B------:R-:W-:Y:S01]  /*1690*/  FSETP.GEU.AND P2, PT, |R12|.reuse, 1.175494350822287508e-38, PT ;  /* 0x008000000c00780b */ /* 0x040fe20003f4e200 */
[----:B------:R-:W-:Y:S01]  /*16a0*/  FMUL R17, R12, 0.25 ;  /* 0x3e8000000c117820 */ /* 0x000fe20000400000 */
[----:B-1----:R-:W-:Y:S01]  /*16b0*/  FADD R9, -R4, R9 ;  /* 0x0000000904097221 */ /* 0x002fe20000000100 */
[----:B------:R-:W-:Y:S01]  /*16c0*/  FSETP.GT.AND P0, PT, |R12|, 8.50705917302346158658e+37, PT ;  /* 0x7e8000000c00780b */ /* 0x000fe20003f04200 */
[----:B------:R-:W0:Y:S01]  /*16d0*/  SHFL.BFLY PT, R19, R12, 0x2, 0x1f ;  /* 0x0c401f000c137f89 */ /* 0x000e2200000e0000 */
[----:B------:R-:W-:Y:S01]  /*16e0*/  FSEL R13, R13, RZ, P1 ;  /* 0x000000ff0d0d7208 */ /* 0x000fe20000800000 */
[----:B------:R-:W-:Y:S01]  /*16f0*/  FMUL R0, R9, R9 ;  /* 0x0000000909007220 */ /* 0x000fe20000400000 */
[----:B------:R-:W-:-:S03]  /*1700*/  FSEL R17, R17, R12, P0 ;  /* 0x0000000c11117208 */ /* 0x000fc60000000000 */
[----:B------:R-:W-:Y:S01]  /*1710*/  FFMA R4, R9, R13, R4 ;  /* 0x0000000d09047223 */ /* 0x000fe20000000004 */
[----:B---3--:R-:W-:Y:S01]  /*1720*/  FADD R6, R6, R11 ;  /* 0x0000000b06067221 */ /* 0x008fe20000000000 */
[----:B------:R-:W-:Y:S01]  /*1730*/  FMUL R0, R5, R0 ;  /* 0x0000000005007220 */ /* 0x000fe20000400000 */
[----:B------:R-:W-:Y:S02]  /*1740*/  @!P2 FMUL R17, R17, 16777216 ;  /* 0x4b8000001111a820 */ /* 0x000fe40000400000 */
[----:B------:R-:W1:Y:S01]  /*1750*/  SHFL.BFLY PT, R5, R4, 0x4, 0x1f ;  /* 0x0c801f0004057f89 */ /* 0x000e6200000e0000 */
[----:B------:R-:W-:Y:S02]  /*1760*/  FFMA R0, R13, R0, R6 ;  /* 0x000000000d007223 */ /* 0x000fe40000000006 */
[----:B------:R-:W2:Y:S03]  /*1770*/  MUFU.RCP R6, R17 ;  /* 0x0000001100067308 */ /* 0x000ea60000001000 */
[----:B------:R-:W3:Y:S01]  /*1780*/  SHFL.BFLY PT, R9, R0, 0x4, 0x1f ;  /* 0x0c801f0000097f89 */ /* 0x000ee200000e0000 */
[----:B------:R-:W-:-:S04]  /*1790*/  @P0 FMUL R15, R15, 0.25 ;  /* 0x3e8000000f0f0820 */ /* 0x000fc80000400000 */
[----:B------:R-:W-:Y:S01]  /*17a0*/  @!P2 FMUL R15, R15, 16777216 ;  /* 0x4b8000000f0fa820 */ /* 0x000fe20000400000 */
[C---:B0-----:R-:W-:Y:S01]  /*17b0*/  FADD R10, R12.reuse, R19 ;  /* 0x000000130c0a7221 */ /* 0x041fe20000000000 */
[----:B------:R-:W-:Y:S02]  /*17c0*/  FSETP.NEU.AND P1, PT, R12, RZ, PT ;  /* 0x000000ff0c00720b */ /* 0x000fe40003f2d000 */
[----:B--2---:R-:W-:Y:S02]  /*17d0*/  FMUL R6, R6, R15 ;  /* 0x0000000f06067220 */ /* 0x004fe40000400000 */
[C---:B------:R-:W-:Y:S01]  /*17e0*/  FSETP.GEU.AND P2, PT, |R10|.reuse, 1.175494350822287508e-38, PT ;  /* 0x008000000a00780b */ /* 0x040fe20003f4e200 */
[C---:B------:R-:W-:Y:S01]  /*17f0*/  FMUL R11, R10.reuse, 0.25 ;  /* 0x3e8000000a0b7820 */ /* 0x040fe20000400000 */
[----:B------:R-:W-:Y:S02]  /*1800*/  FSETP.GT.AND P0, PT, |R10|, 8.50705917302346158658e+37, PT ;  /* 0x7e8000000a00780b */ /* 0x000fe40003f04200 */
[----:B------:R-:W-:Y:S01]  /*1810*/  FSEL R6, R6, RZ, P1 ;  /* 0x000000ff06067208 */ /* 0x000fe20000800000 */
[----:B-1----:R-:W-:Y:S01]  /*1820*/  FADD R5, -R4, R5 ;  /* 0x0000000504057221 */ /* 0x002fe20000000100 */
[----:B------:R-:W-:Y:S01]  /*1830*/  FSEL R13, R11, R10, P0 ;  /* 0x0000000a0b0d7208 */ /* 0x000fe20000000000 */
[----:B------:R-:W0:Y:S02]  /*1840*/  SHFL.BFLY PT, R15, R10, 0x1, 0x1f ;  /* 0x0c201f000a0f7f89 */ /* 0x000e2400000e0000 */
[C---:B------:R-:W-:Y:S01]  /*1850*/  FMUL R11, R5.reuse, R5 ;  /* 0x00000005050b7220 */ /* 0x040fe20000400000 */
[----:B------:R-:W-:Y:S01]  /*1860*/  FFMA R4, R5, R6, R4 ;  /* 0x0000000605047223 */ /* 0x000fe20000000004 */
[----:B---3--:R-:W-:-:S02]  /*1870*/  FADD R9, R0, R9 ;  /* 0x0000000900097221 */ /* 0x008fc40000000000 */
[----:B------:R-:W-:Y:S01]  /*1880*/  FMUL R11, R8, R11 ;  /* 0x0000000b080b7220 */ /* 0x000fe20000400000 */
[----:B------:R-:W-:Y:S01]  /*1890*/  @!P2 FMUL R13, R13, 16777216 ;  /* 0x4b8000000d0da820 */ /* 0x000fe20000400000 */
[----:B------:R-:W1:Y:S02]  /*18a0*/  SHFL.BFLY PT, R5, R4, 0x2, 0x1f ;  /* 0x0c401f0004057f89 */ /* 0x000e6400000e0000 */
[----:B------:R-:W-:Y:S02]  /*18b0*/  FFMA R9, R6, R11, R9 ;  /* 0x0000000b06097223 */ /* 0x000fe40000000009 */
[----:B------:R-:W2:Y:S01]  /*18c0*/  MUFU.RCP R6, R13 ;  /* 0x0000000d00067308 */ /* 0x000ea20000001000 */
[----:B------:R-:W-:Y:S02]  /*18d0*/  @P0 FMUL R19, R19, 0.25 ;  /* 0x3e80000013130820 */ /* 0x000fe40000400000 */
[----:B------:R-:W3:Y:S02]  /*18e0*/  SHFL.BFLY PT, R0, R9, 0x2, 0x1f ;  /* 0x0c401f0009007f89 */ /* 0x000ee400000e0000 */
[----:B------:R-:W-:Y:S01]  /*18f0*/  @!P2 FMUL R19, R19, 16777216 ;  /* 0x4b8000001313a820 */ /* 0x000fe20000400000 */
[C---:B------:R-:W-:Y:S01]  /*1900*/  FSETP.NEU.AND P0, PT, R10.reuse, RZ, PT ;  /* 0x000000ff0a00720b */ /* 0x040fe20003f0d000 */
[----:B0-----:R-:W-:-:S02]  /*1910*/  FADD R17, R10, R15 ;  /* 0x0000000f0a117221 */ /* 0x001fc40000000000 */
[----:B--2---:R-:W-:-:S03]  /*1920*/  FMUL R6, R6, R19 ;  /* 0x0000001306067220 */ /* 0x004fc60000400000 */
[C---:B------:R-:W-:Y:S02]  /*1930*/  FSETP.GEU.AND P1, PT, |R17|.reuse, 1.175494350822287508e-38, PT ;  /* 0x008000001100780b */ /* 0x040fe40003f2e200 */
[----:B------:R-:W-:Y:S01]  /*1940*/  FSEL R6, R6, RZ, P0 ;  /* 0x000000ff06067208 */ /* 0x000fe20000000000 */
[----:B-1----:R-:W-:Y:S01]  /*1950*/  FADD R5, -R4, R5 ;  /* 0x0000000504057221 */ /* 0x002fe20000000100 */
[C---:B------:R-:W-:Y:S01]  /*1960*/  FMUL R8, R17.reuse, 0.25 ;  /* 0x3e80000011087820 */ /* 0x040fe20000400000 */
[----:B------:R-:W-:Y:S02]  /*1970*/  FSETP.GT.AND P0, PT, |R17|, 8.50705917302346158658e+37, PT ;  /* 0x7e8000001100780b */ /* 0x000fe40003f04200 */
[C---:B------:R-:W-:Y:S01]  /*1980*/  FFMA R4, R5.reuse, R6, R4 ;  /* 0x0000000605047223 */ /* 0x040fe20000000004 */
[----:B------:R-:W-:Y:S01]  /*1990*/  FMUL R5, R5, R5 ;  /* 0x0000000505057220 */ /* 0x000fe20000400000 */
[----:B---3--:R-:W-:Y:S01]  /*19a0*/  FADD R9, R9, R0 ;  /* 0x0000000009097221 */ /* 0x008fe20000000000 */
[----:B------:R-:W-:-:S02]  /*19b0*/  FSEL R8, R8, R17, P0 ;  /* 0x0000001108087208 */ /* 0x000fc40000000000 */
[----:B------:R-:W-:Y:S01]  /*19c0*/  FMUL R5, R12, R5 ;  /* 0x000000050c057220 */ /* 0x000fe20000400000 */
[----:B------:R-:W0:Y:S02]  /*19d0*/  SHFL.BFLY PT, R11, R4, 0x1, 0x1f ;  /* 0x0c201f00040b7f89 */ /* 0x000e2400000e0000 */
[----:B------:R-:W-:Y:S01]  /*19e0*/  @!P1 FMUL R8, R8, 16777216 ;  /* 0x4b80000008089820 */ /* 0x000fe20000400000 */
[----:B------:R-:W-:-:S05]  /*19f0*/  FFMA R5, R6, R5, R9 ;  /* 0x0000000506057223 */ /* 0x000fca0000000009 */
[----:B------:R-:W1:Y:S01]  /*1a00*/  SHFL.BFLY PT, R0, R5, 0x1, 0x1f ;  /* 0x0c201f0005007f89 */ /* 0x000e6200000e0000 */
[----:B------:R-:W2:Y:S01]  /*1a10*/  MUFU.RCP R8, R8 ;  /* 0x0000000800087308 */ /* 0x000ea20000001000 */
[----:B------:R-:W-:Y:S01]  /*1a20*/  @P0 FMUL R15, R15, 0.25 ;  /* 0x3e8000000f0f0820 */ /* 0x000fe20000400000 */
[----:B------:R-:W-:-:S03]  /*1a30*/  LOP3.LUT P0, RZ, R3, 0xf, RZ, 0xc0, !PT ;  /* 0x0000000f03ff7812 */ /* 0x000fc6000780c0ff */
[----:B------:R-:W-:Y:S01]  /*1a40*/  @!P1 FMUL R15, R15, 16777216 ;  /* 0x4b8000000f0f9820 */ /* 0x000fe20000400000 */
[----:B------:R-:W-:Y:S02]  /*1a50*/  FSETP.NEU.AND P1, PT, R17, RZ, PT ;  /* 0x000000ff1100720b */ /* 0x000fe40003f2d000 */
[----:B------:R-:W-:Y:S01]  /*1a60*/  ISETP.LT.AND P0, PT, R3, 0x80, !P0 ;  /* 0x000000800300780c */ /* 0x000fe20004701270 */
[----:B0-----:R-:W-:Y:S01]  /*1a70*/  FADD R11, -R4, R11 ;  /* 0x0000000b040b7221 */ /* 0x001fe20000000100 */
[----:B--2---:R-:W-:-:S03]  /*1a80*/  FMUL R15, R8, R15 ;  /* 0x0000000f080f7220 */ /* 0x004fc60000400000 */
[----:B------:R-:W-:Y:S02]  /*1a90*/  FMUL R9, R11, R11 ;  /* 0x0000000b0b097220 */ /* 0x000fe40000400000 */
[----:B------:R-:W-:Y:S01]  /*1aa0*/  FSEL R15, R15, RZ, P1 ;  /* 0x000000ff0f0f7208 */ /* 0x000fe20000800000 */
[----:B-1----:R-:W-:Y:S01]  /*1ab0*/  FADD R0, R5, R0 ;  /* 0x0000000005007221 */ /* 0x002fe20000000000 */
[----:B------:R-:W-:-:S03]  /*1ac0*/  FMUL R9, R10, R9 ;  /* 0x000000090a097220 */ /* 0x000fc60000400000 */
[----:B------:R-:W-:Y:S01]  /*1ad0*/  FFMA R11, R11, R15, R4 ;  /* 0x0000000f0b0b7223 */ /* 0x000fe20000000004 */
[----:B------:R-:W-:Y:S01]  /*1ae0*/  FFMA R15, R15, R9, R0 ;  /* 0x000000090f0f7223 */ /* 0x000fe20000000000 */
[----:B------:R-:W-:Y:S01]  /*1af0*/  @P0 STS [R22+UR4+0x400], R17 ;  /* 0x0004001116000988 */ /* 0x000fe20008000804 */
[----:B------:R-:W0:Y:S03]  /*1b00*/  LDC.64 R4, c[0x0][0x220] ;  /* 0x00008800ff047b82 */ /* 0x000e260000000a00 */
[----:B------:R1:W-:Y:S04]  /*1b10*/  @P0 STS [R22+UR4], R11 ;  /* 0x0000000b16000988 */ /* 0x0003e80008000804 */
[----:B------:R-:W-:Y:S01]  /*1b20*/  @P0 STS [R22+UR4+0x200], R15 ;  /* 0x0002000f16000988 */ /* 0x000fe20008000804 */
[----:B------:R-:W2:Y:S08]  /*1b30*/  LDC.64 R8, c[0x0][0x228] ;  /* 0x00008a00ff087b82 */ /* 0x000eb00000000a00 */
[----:B------:R-:W-:Y:S01]  /*1b40*/  BAR.SYNC.DEFER_BLOCKING 0x0 ;  /* 0x0000000000007b1d */ /* 0x000fe20000010000 */
[----:B------:R-:W-:-:S04]  /*1b50*/  SHF.R.U32.HI R3, RZ, 0x3, R3 ;  /* 0x00000003ff037819 */ /* 0x000fc80000011603 */
[----:B------:R-:W-:-:S03]  /*1b60*/  SGXT.U32 R3, R3, 0x2 ;  /* 0x000000020303781a */ /* 0x000fc60000000000 */
[----:B-1----:R-:W1:Y:S01]  /*1b70*/  LDC.64 R10, c[0x0][0x230] ;  /* 0x00008c00ff0a7b82 */ /* 0x002e620000000a00 */
[----:B------:R-:W3:Y:S04]  /*1b80*/  LDS R13, [R7+UR4] ;  /* 0x00000004070d7984 */ /* 0x000ee80008000800 */
[----:B------:R-:W4:Y:S01]  /*1b90*/  LDS R19, [R7+UR4+0x200] ;  /* 0x0002000407137984 */ /* 0x000f220008000800 */
[----:B------:R-:W-:-:S04]  /*1ba0*/  LOP3.LUT P0, RZ, R3, 0x3c, R20, 0xf8, !PT ;  /* 0x0000003c03ff7812 */ /* 0x000fc8000780f814 */
[C---:B------:R-:W-:Y:S01]  /*1bb0*/  ISETP.LT.AND P0, PT, R2.reuse, 0x80, !P0 ;  /* 0x000000800200780c */ /* 0x040fe20004701270 */
[----:B------:R-:W-:Y:S01]  /*1bc0*/  HFMA2.MMA R0, -RZ, RZ, 0.875, 0 ;  /* 0x3b000000ff007435 */ /* 0x000fe200000001ff */
[----:B0-----:R-:W-:-:S04]  /*1bd0*/  IMAD.WIDE R4, R2, 0x4, R4 ;  /* 0x0000000402047825 */ /* 0x001fc800078e0204 */
[----:B--2---:R-:W-:-:S07]  /*1be0*/  IMAD.WIDE R8, R2, 0x4, R8 ;  /* 0x0000000402087825 */ /* 0x004fce00078e0208 */
[----:B---3--:R0:W-:Y:S04]  /*1bf0*/  @P0 STG.E desc[UR6][R4.64], R13 ;  /* 0x0000000d04000986 */ /* 0x0081e8000c101906 */
[----:B----4-:R0:W-:Y:S01]  /*1c00*/  @P0 STG.E desc[UR6][R8.64], R19 ;  /* 0x0000001308000986 */ /* 0x0101e2000c101906 */
[----:B------:R-:W-:Y:S01]  /*1c10*/  FFMA R0, R19, R0, 9.9999997473787516356e-06 ;  /* 0x3727c5ac13007423 */ /* 0x000fe20000000000 */
[----:B01----:R-:W-:Y:S06]  /*1c20*/  @!P0 EXIT ;  /* 0x000000000000894d */ /* 0x003fec0003800000 */
[----:B0-----:R-:W0:Y:S01]  /*1c30*/  MUFU.RSQ R5, R0 ;  /* 0x0000000000057308 */ /* 0x001e220000001400 */
[----:B------:R-:W-:-:S05]  /*1c40*/  IMAD.WIDE R2, R2, 0x4, R10 ;  /* 0x0000000402027825 */ /* 0x000fca00078e020a */
[----:B0-----:R-:W-:Y:S01]  /*1c50*/  STG.E desc[UR6][R2.64], R5 ;  /* 0x0000000502007986 */ /* 0x001fe2000c101906 */
[----:B------:R-:W-:Y:S05]  /*1c60*/  EXIT ;  /* 0x000000000000794d */ /* 0x000fea0003800000 */
.L_x_0:
[----:B------:R-:W-:-:S00]  /*1c70*/  BRA `(.L_x_0) ;  /* 0xfffffffc00fc7947 */ /* 0x000fc0000383ffff */
[----:B------:R-:W-:-:S00]  /*1c80*/  NOP ;  /* 0x0000000000007918 */ /* 0x000fc00000000000 */
[----:B------:R-:W-:-:S00]  /*1c90*/  NOP ;  /* 0x0000000000007918 */ /* 0x000fc00000000000 */
[----:B------:R-:W-:-:S00]  /*1ca0*/  NOP ;  /* 0x0000000000007918 */ /* 0x000fc00000000000 */
[----:B------:R-:W-:-:S00]  /*1cb0*/  NOP ;  /* 0x0000000000007918 */ /* 0x000fc00000000000 */
[----:B------:R-:W-:-:S00]  /*1cc0*/  NOP ;  /* 0x0000000000007918 */ /* 0x000fc00000000000 */
[----:B------:R-:W-:-:S00]  /*1cd0*/  NOP ;  /* 0x0000000000007918 */ /* 0x000fc00000000000 */
[----:B------:R-:W-:-:S00]  /*1ce0*/  NOP ;  /* 0x0000000000007918 */ /* 0x000fc00000000000 */
[----:B------:R-:W-:-:S00]  /*1cf0*/  NOP ;  /* 0x0000000000007918 */ /* 0x000fc00000000000 */
.L_x_1:


//--------------------- .nv.global.init           --------------------------
	.section	.nv.global.init,"aw",@progbits
.nv.global.init:
	.type		_$_str,@object
	.size		_$_str,(.L_0 - _$_str)
_$_str:
        /*0000*/ 	.byte	0x5f, 0x5f, 0x43, 0x55, 0x44, 0x41, 0x5f, 0x46, 0x54, 0x5a, 0x00
.L_0:


//--------------------- .nv.shared.triton_red_fused_avg_pool2d_native_group_norm_17 --------------------------
	.section	.nv.shared.triton_red_fused_avg_pool2d_native_group_norm_17,"aw",@nobits
	.sectionflags	@""
	.align	16
	.zero		1024


//--------------------- .nv.constant0.triton_red_fused_avg_pool2d_native_group_norm_17 --------------------------
	.section	.nv.constant0.triton_red_fused_avg_pool2d_native_group_norm_17,"a",@progbits
	.sectionflags	@""
	.align	4
.nv.constant0.triton_red_fused_avg_pool2d_native_group_norm_17:
	.zero		576
